//
// Generated by NVIDIA NVVM Compiler
//
// Compiler Build ID: CL-36424714
// Cuda compilation tools, release 13.0, V13.0.88
// Based on NVVM 20.0.0
//

.version 9.0
.target sm_100
.address_size 64

	// .globl	_Z9SumArraysPfS_S_i

.visible .entry _Z9SumArraysPfS_S_i(
	.param .u64 .ptr .align 1 _Z9SumArraysPfS_S_i_param_0,
	.param .u64 .ptr .align 1 _Z9SumArraysPfS_S_i_param_1,
	.param .u64 .ptr .align 1 _Z9SumArraysPfS_S_i_param_2,
	.param .u32 _Z9SumArraysPfS_S_i_param_3
)
{
	.reg .pred 	%p<2>;
	.reg .b32 	%r<6>;
	.reg .b32 	%f<4>;
	.reg .b64 	%rd<11>;

	ld.param.u64 	%rd1, [_Z9SumArraysPfS_S_i_param_0];
	ld.param.u64 	%rd2, [_Z9SumArraysPfS_S_i_param_1];
	ld.param.u64 	%rd3, [_Z9SumArraysPfS_S_i_param_2];
	ld.param.u32 	%r2, [_Z9SumArraysPfS_S_i_param_3];
	mov.u32 	%r3, %ctaid.x;
	mov.u32 	%r4, %ntid.x;
	mov.u32 	%r5, %tid.x;
	mad.lo.s32 	%r1, %r3, %r4, %r5;
	setp.ge.s32 	%p1, %r1, %r2;
	@%p1 bra 	$L__BB0_2;
	cvta.to.global.u64 	%rd4, %rd1;
	cvta.to.global.u64 	%rd5, %rd2;
	cvta.to.global.u64 	%rd6, %rd3;
	mul.wide.s32 	%rd7, %r1, 4;
	add.s64 	%rd8, %rd4, %rd7;
	ld.global.f32 	%f1, [%rd8];
	add.s64 	%rd9, %rd5, %rd7;
	ld.global.f32 	%f2, [%rd9];
	add.f32 	%f3, %f1, %f2;
	add.s64 	%rd10, %rd6, %rd7;
	st.global.f32 	[%rd10], %f3;
$L__BB0_2:
	ret;

}


// ===== COMPILED SASS (sm_100) =====

	.target	sm_100

	.elftype	@"ET_EXEC"


//--------------------- .note.nv.tkinfo           --------------------------
	.section	.note.nv.tkinfo,"",@"SHT_NOTE"
	.sectionflags	@"SHF_NOTE_NV_TKINFO"
	.tkinfo
        /*0018*/ 	.word	0x00000002
        /*0030*/ 	.string	""
        /*0030*/ 	.string	"ptxas"
        /*0030*/ 	.string	"Cuda compilation tools, release 13.0, V13.0.88"
        /*0030*/ 	.string	"Build cuda_13.0.r13.0/compiler.36424714_0"
        /*0030*/ 	.string	"-arch sm_100 -m 64 "



//--------------------- .note.nv.cuinfo           --------------------------
	.section	.note.nv.cuinfo,"",@"SHT_NOTE"
	.sectionflags	@"SHF_NOTE_NV_CUINFO"
        /*0018*/ 	.short	0x0002
        /*001a*/ 	.short	0x0064
        /*001c*/ 	.short	0x0082
	.zero		2


//--------------------- .nv.info                  --------------------------
	.section	.nv.info,"",@"SHT_CUDA_INFO"
	.align	4


	//----- nvinfo : EIATTR_REGCOUNT
	.align		4
        /*0000*/ 	.byte	0x04, 0x2f
        /*0002*/ 	.short	(.L_1 - .L_0)
	.align		4
.L_0:
        /*0004*/ 	.word	index@(_Z9SumArraysPfS_S_i)
        /*0008*/ 	.word	0x0000000c


	//----- nvinfo : EIATTR_FRAME_SIZE
	.align		4
.L_1:
        /*000c*/ 	.byte	0x04, 0x11
        /*000e*/ 	.short	(.L_3 - .L_2)
	.align		4
.L_2:
        /*0010*/ 	.word	index@(_Z9SumArraysPfS_S_i)
        /*0014*/ 	.word	0x00000000


	//----- nvinfo : EIATTR_MIN_STACK_SIZE
	.align		4
.L_3:
        /*0018*/ 	.byte	0x04, 0x12
        /*001a*/ 	.short	(.L_5 - .L_4)
	.align		4
.L_4:
        /*001c*/ 	.word	index@(_Z9SumArraysPfS_S_i)
        /*0020*/ 	.word	0x00000000
.L_5:


//--------------------- .nv.compat                --------------------------
	.section	.nv.compat,"",@"SHT_CUDA_COMPAT_INFO"
	.align	4
        /*0000*/ 	.byte	0x02, 0x09, 0x00, 0x00, 0x02, 0x02, 0x01, 0x00, 0x02, 0x05, 0x05, 0x00, 0x03, 0x07, 0x01, 0x01
        /*0010*/ 	.byte	0x02, 0x03, 0x00, 0x00, 0x02, 0x06, 0x01, 0x00, 0x04, 0x0b, 0x08, 0x00, 0x09, 0x00, 0x00, 0x00
        /*0020*/ 	.byte	0x00, 0x00, 0x00, 0x00


//--------------------- .nv.info._Z9SumArraysPfS_S_i --------------------------
	.section	.nv.info._Z9SumArraysPfS_S_i,"",@"SHT_CUDA_INFO"
	.sectionflags	@""
	.align	4


	//----- nvinfo : EIATTR_CUDA_API_VERSION
	.align		4
        /*0000*/ 	.byte	0x04, 0x37
        /*0002*/ 	.short	(.L_7 - .L_6)
.L_6:
        /*0004*/ 	.word	0x00000082


	//----- nvinfo : EIATTR_KPARAM_INFO
	.align		4
.L_7:
        /*0008*/ 	.byte	0x04, 0x17
        /*000a*/ 	.short	(.L_9 - .L_8)
.L_8:
        /*000c*/ 	.word	0x00000000
        /*0010*/ 	.short	0x0003
        /*0012*/ 	.short	0x0018
        /*0014*/ 	.byte	0x00, 0xf0, 0x11, 0x00


	//----- nvinfo : EIATTR_KPARAM_INFO
	.align		4
.L_9:
        /*0018*/ 	.byte	0x04, 0x17
        /*001a*/ 	.short	(.L_11 - .L_10)
.L_10:
        /*001c*/ 	.word	0x00000000
        /*0020*/ 	.short	0x0002
        /*0022*/ 	.short	0x0010
        /*0024*/ 	.byte	0x00, 0xf5, 0x21, 0x00


	//----- nvinfo : EIATTR_KPARAM_INFO
	.align		4
.L_11:
        /*0028*/ 	.byte	0x04, 0x17
        /*002a*/ 	.short	(.L_13 - .L_12)
.L_12:
        /*002c*/ 	.word	0x00000000
        /*0030*/ 	.short	0x0001
        /*0032*/ 	.short	0x0008
        /*0034*/ 	.byte	0x00, 0xf5, 0x21, 0x00


	//----- nvinfo : EIATTR_KPARAM_INFO
	.align		4
.L_13:
        /*0038*/ 	.byte	0x04, 0x17
        /*003a*/ 	.short	(.L_15 - .L_14)
.L_14:
        /*003c*/ 	.word	0x00000000
        /*0040*/ 	.short	0x0000
        /*0042*/ 	.short	0x0000
        /*0044*/ 	.byte	0x00, 0xf5, 0x21, 0x00


	//----- nvinfo : EIATTR_SPARSE_MMA_MASK
	.align		4
.L_15:
        /*0048*/ 	.byte	0x03, 0x50
        /*004a*/ 	.short	0x0000


	//----- nvinfo : EIATTR_MAXREG_COUNT
	.align		4
        /*004c*/ 	.byte	0x03, 0x1b
        /*004e*/ 	.short	0x00ff


	//----- nvinfo : EIATTR_MERCURY_ISA_VERSION
	.align		4
        /*0050*/ 	.byte	0x03, 0x5f
        /*0052*/ 	.short	0x0101


	//----- nvinfo : EIATTR_VRC_CTA_INIT_COUNT
	.align		4
        /*0054*/ 	.byte	0x02, 0x4a
	.zero		1
	.zero		1


	//----- nvinfo : EIATTR_EXIT_INSTR_OFFSETS
	.align		4
        /*0058*/ 	.byte	0x04, 0x1c
        /*005a*/ 	.short	(.L_17 - .L_16)


	//   ....[0]....
.L_16:
        /*005c*/ 	.word	0x00000070


	//   ....[1]....
        /*0060*/ 	.word	0x00000130


	//----- nvinfo : EIATTR_CBANK_PARAM_SIZE
	.align		4
.L_17:
        /*0064*/ 	.byte	0x03, 0x19
        /*0066*/ 	.short	0x001c


	//----- nvinfo : EIATTR_PARAM_CBANK
	.align		4
        /*0068*/ 	.byte	0x04, 0x0a
        /*006a*/ 	.short	(.L_19 - .L_18)
	.align		4
.L_18:
        /*006c*/ 	.word	index@(.nv.constant0._Z9SumArraysPfS_S_i)
        /*0070*/ 	.short	0x0380
        /*0072*/ 	.short	0x001c


	//----- nvinfo : EIATTR_SW_WAR
	.align		4
.L_19:
        /*0074*/ 	.byte	0x04, 0x36
        /*0076*/ 	.short	(.L_21 - .L_20)
.L_20:
        /*0078*/ 	.word	0x00000008
.L_21:


//--------------------- .nv.callgraph             --------------------------
	.section	.nv.callgraph,"",@"SHT_CUDA_CALLGRAPH"
	.align	4
	.sectionentsize	8
	.align		4
        /*0000*/ 	.word	0x00000000
	.align		4
        /*0004*/ 	.word	0xffffffff
	.align		4
        /*0008*/ 	.word	0x00000000
	.align		4
        /*000c*/ 	.word	0xfffffffe
	.align		4
        /*0010*/ 	.word	0x00000000
	.align		4
        /*0014*/ 	.word	0xfffffffd
	.align		4
        /*0018*/ 	.word	0x00000000
	.align		4
        /*001c*/ 	.word	0xfffffffc


//--------------------- .text._Z9SumArraysPfS_S_i --------------------------
	.section	.text._Z9SumArraysPfS_S_i,"ax",@progbits
	.align	128
        .global         _Z9SumArraysPfS_S_i
        .type           _Z9SumArraysPfS_S_i,@function
        .size           _Z9SumArraysPfS_S_i,(.L_x_1 - _Z9SumArraysPfS_S_i)
        .other          _Z9SumArraysPfS_S_i,@"STO_CUDA_ENTRY STV_DEFAULT"
_Z9SumArraysPfS_S_i:
.text._Z9SumArraysPfS_S_i:
[----:B------:R-:W-:Y:S01]  /*0000*/  LDC R1, c[0x0][0x37c] ;  /* 0x0000df00ff017b82 */ /* 0x000fe20000000800 */
[----:B------:R-:W0:Y:S07]  /*0010*/  S2R R0, SR_TID.X ;  /* 0x0000000000007919 */ /* 0x000e2e0000002100 */
[----:B------:R-:W0:Y:S01]  /*0020*/  S2UR UR4, SR_CTAID.X ;  /* 0x00000000000479c3 */ /* 0x000e220000002500 */
[----:B------:R-:W1:Y:S07]  /*0030*/  LDCU UR5, c[0x0][0x398] ;  /* 0x00007300ff0577ac */ /* 0x000e6e0008000800 */
[----:B------:R-:W0:Y:S02]  /*0040*/  LDC R9, c[0x0][0x360] ;  /* 0x0000d800ff097b82 */ /* 0x000e240000000800 */
[----:B0-----:R-:W-:-:S05]  /*0050*/  IMAD R9, R9, UR4, R0 ;  /* 0x0000000409097c24 */ /* 0x001fca000f8e0200 */
[----:B-1----:R-:W-:-:S13]  /*0060*/  ISETP.GE.AND P0, PT, R9, UR5, PT ;  /* 0x0000000509007c0c */ /* 0x002fda000bf06270 */
[----:B------:R-:W-:Y:S05]  /*0070*/  @P0 EXIT ;  /* 0x000000000000094d */ /* 0x000fea0003800000 */
[----:B------:R-:W0:Y:S01]  /*0080*/  LDC.64 R2, c[0x0][0x380] ;  /* 0x0000e000ff027b82 */ /* 0x000e220000000a00 */
[----:B------:R-:W1:Y:S07]  /*0090*/  LDCU.64 UR4, c[0x0][0x358] ;  /* 0x00006b00ff0477ac */ /* 0x000e6e0008000a00 */
[----:B------:R-:W2:Y:S08]  /*00a0*/  LDC.64 R4, c[0x0][0x388] ;  /* 0x0000e200ff047b82 */ /* 0x000eb00000000a00 */
[----:B------:R-:W3:Y:S01]  /*00b0*/  LDC.64 R6, c[0x0][0x390] ;  /* 0x0000e400ff067b82 */ /* 0x000ee20000000a00 */
[----:B0-----:R-:W-:-:S06]  /*00c0*/  IMAD.WIDE R2, R9, 0x4, R2 ;  /* 0x0000000409027825 */ /* 0x001fcc00078e0202 */
[----:B-1----:R-:W4:Y:S01]  /*00d0*/  LDG.E R2, desc[UR4][R2.64] ;  /* 0x0000000402027981 */ /* 0x002f22000c1e1900 */
[----:B--2---:R-:W-:-:S06]  /*00e0*/  IMAD.WIDE R4, R9, 0x4, R4 ;  /* 0x0000000409047825 */ /* 0x004fcc00078e0204 */
[----:B------:R-:W4:Y:S01]  /*00f0*/  LDG.E R5, desc[UR4][R4.64] ;  /* 0x0000000404057981 */ /* 0x000f22000c1e1900 */
[----:B---3--:R-:W-:-:S04]  /*0100*/  IMAD.WIDE R6, R9, 0x4, R6 ;  /* 0x0000000409067825 */ /* 0x008fc800078e0206 */
[----:B----4-:R-:W-:-:S05]  /*0110*/  FADD R9, R2, R5 ;  /* 0x0000000502097221 */ /* 0x010fca0000000000 */
[----:B------:R-:W-:Y:S01]  /*0120*/  STG.E desc[UR4][R6.64], R9 ;  /* 0x0000000906007986 */ /* 0x000fe2000c101904 */
[----:B------:R-:W-:Y:S05]  /*0130*/  EXIT ;  /* 0x000000000000794d */ /* 0x000fea0003800000 */
.L_x_0:
[----:B------:R-:W-:-:S00]  /*0140*/  BRA `(.L_x_0) ;  /* 0xfffffffc00fc7947 */ /* 0x000fc0000383ffff */
[----:B------:R-:W-:-:S00]  /*0150*/  NOP ;  /* 0x0000000000007918 */ /* 0x000fc00000000000 */
        /* <DEDUP_REMOVED lines=10> */
.L_x_1:


//--------------------- .nv.shared.reserved.0     --------------------------
	.section	.nv.shared.reserved.0,"aw",@nobits
	.weak		__nv_reservedSMEM_offset_0_alias
	.size		__nv_reservedSMEM_offset_0_alias, 0, 64
	.other		__nv_reservedSMEM_offset_0_alias,@"STO_CUDA_RESERVED_SHARED STV_DEFAULT"
__nv_reservedSMEM_offset_0_alias:
	.zero		0
	.zero		64


//--------------------- .nv.constant0._Z9SumArraysPfS_S_i --------------------------
	.section	.nv.constant0._Z9SumArraysPfS_S_i,"a",@progbits
	.sectionflags	@""
	.align	4
.nv.constant0._Z9SumArraysPfS_S_i:
	.zero		924


//--------------------- SYMBOLS --------------------------

	.type		.nv.reservedSmem.offset0,@object
	.size		.nv.reservedSmem.offset0,0x4
